//
// Generated by NVIDIA NVVM Compiler
//
// Compiler Build ID: CL-36424714
// Cuda compilation tools, release 13.0, V13.0.88
// Based on NVVM 20.0.0
//

.version 9.0
.target sm_100
.address_size 64

	// .globl	_Z21reduction_synchronousPiS_iS_

.visible .entry _Z21reduction_synchronousPiS_iS_(
	.param .u64 .ptr .align 1 _Z21reduction_synchronousPiS_iS__param_0,
	.param .u64 .ptr .align 1 _Z21reduction_synchronousPiS_iS__param_1,
	.param .u32 _Z21reduction_synchronousPiS_iS__param_2,
	.param .u64 .ptr .align 1 _Z21reduction_synchronousPiS_iS__param_3
)
{
	.reg .pred 	%p<10>;
	.reg .b32 	%r<137>;
	.reg .b64 	%rd<7>;

	ld.param.u64 	%rd3, [_Z21reduction_synchronousPiS_iS__param_0];
	ld.param.u32 	%r11, [_Z21reduction_synchronousPiS_iS__param_2];
	ld.param.u64 	%rd4, [_Z21reduction_synchronousPiS_iS__param_3];
	cvta.to.global.u64 	%rd1, %rd4;
	setp.lt.s32 	%p1, %r11, 1;
	@%p1 bra 	$L__BB0_13;
	cvta.to.global.u64 	%rd5, %rd3;
	mov.u32 	%r12, %tid.x;
	mov.u32 	%r13, %ntid.x;
	mov.u32 	%r14, %ctaid.x;
	mad.lo.s32 	%r15, %r14, %r13, %r12;
	mul.wide.s32 	%rd6, %r15, 4;
	add.s64 	%rd2, %rd5, %rd6;
	add.s32 	%r16, %r11, -1;
	shr.u32 	%r17, %r16, 11;
	add.s32 	%r1, %r17, 1;
	and.b32  	%r2, %r1, 15;
	setp.lt.u32 	%p2, %r11, 30721;
	@%p2 bra 	$L__BB0_4;
	and.b32  	%r18, %r1, 4194288;
	neg.s32 	%r135, %r18;
$L__BB0_3:
	.pragma "nounroll";
	ld.global.u32 	%r19, [%rd2];
	ld.global.u32 	%r20, [%rd2+4];
	max.s32 	%r21, %r19, %r20;
	st.global.u32 	[%rd2], %r21;
	atom.global.max.s32 	%r22, [%rd1], %r21;
	bar.sync 	0;
	ld.global.u32 	%r23, [%rd2];
	ld.global.u32 	%r24, [%rd2+4];
	max.s32 	%r25, %r23, %r24;
	st.global.u32 	[%rd2], %r25;
	atom.global.max.s32 	%r26, [%rd1], %r25;
	bar.sync 	0;
	ld.global.u32 	%r27, [%rd2];
	ld.global.u32 	%r28, [%rd2+4];
	max.s32 	%r29, %r27, %r28;
	st.global.u32 	[%rd2], %r29;
	atom.global.max.s32 	%r30, [%rd1], %r29;
	bar.sync 	0;
	ld.global.u32 	%r31, [%rd2];
	ld.global.u32 	%r32, [%rd2+4];
	max.s32 	%r33, %r31, %r32;
	st.global.u32 	[%rd2], %r33;
	atom.global.max.s32 	%r34, [%rd1], %r33;
	bar.sync 	0;
	ld.global.u32 	%r35, [%rd2];
	ld.global.u32 	%r36, [%rd2+4];
	max.s32 	%r37, %r35, %r36;
	st.global.u32 	[%rd2], %r37;
	atom.global.max.s32 	%r38, [%rd1], %r37;
	bar.sync 	0;
	ld.global.u32 	%r39, [%rd2];
	ld.global.u32 	%r40, [%rd2+4];
	max.s32 	%r41, %r39, %r40;
	st.global.u32 	[%rd2], %r41;
	atom.global.max.s32 	%r42, [%rd1], %r41;
	bar.sync 	0;
	ld.global.u32 	%r43, [%rd2];
	ld.global.u32 	%r44, [%rd2+4];
	max.s32 	%r45, %r43, %r44;
	st.global.u32 	[%rd2], %r45;
	atom.global.max.s32 	%r46, [%rd1], %r45;
	bar.sync 	0;
	ld.global.u32 	%r47, [%rd2];
	ld.global.u32 	%r48, [%rd2+4];
	max.s32 	%r49, %r47, %r48;
	st.global.u32 	[%rd2], %r49;
	atom.global.max.s32 	%r50, [%rd1], %r49;
	bar.sync 	0;
	ld.global.u32 	%r51, [%rd2];
	ld.global.u32 	%r52, [%rd2+4];
	max.s32 	%r53, %r51, %r52;
	st.global.u32 	[%rd2], %r53;
	atom.global.max.s32 	%r54, [%rd1], %r53;
	bar.sync 	0;
	ld.global.u32 	%r55, [%rd2];
	ld.global.u32 	%r56, [%rd2+4];
	max.s32 	%r57, %r55, %r56;
	st.global.u32 	[%rd2], %r57;
	atom.global.max.s32 	%r58, [%rd1], %r57;
	bar.sync 	0;
	ld.global.u32 	%r59, [%rd2];
	ld.global.u32 	%r60, [%rd2+4];
	max.s32 	%r61, %r59, %r60;
	st.global.u32 	[%rd2], %r61;
	atom.global.max.s32 	%r62, [%rd1], %r61;
	bar.sync 	0;
	ld.global.u32 	%r63, [%rd2];
	ld.global.u32 	%r64, [%rd2+4];
	max.s32 	%r65, %r63, %r64;
	st.global.u32 	[%rd2], %r65;
	atom.global.max.s32 	%r66, [%rd1], %r65;
	bar.sync 	0;
	ld.global.u32 	%r67, [%rd2];
	ld.global.u32 	%r68, [%rd2+4];
	max.s32 	%r69, %r67, %r68;
	st.global.u32 	[%rd2], %r69;
	atom.global.max.s32 	%r70, [%rd1], %r69;
	bar.sync 	0;
	ld.global.u32 	%r71, [%rd2];
	ld.global.u32 	%r72, [%rd2+4];
	max.s32 	%r73, %r71, %r72;
	st.global.u32 	[%rd2], %r73;
	atom.global.max.s32 	%r74, [%rd1], %r73;
	bar.sync 	0;
	ld.global.u32 	%r75, [%rd2];
	ld.global.u32 	%r76, [%rd2+4];
	max.s32 	%r77, %r75, %r76;
	st.global.u32 	[%rd2], %r77;
	atom.global.max.s32 	%r78, [%rd1], %r77;
	bar.sync 	0;
	ld.global.u32 	%r79, [%rd2];
	ld.global.u32 	%r80, [%rd2+4];
	max.s32 	%r81, %r79, %r80;
	st.global.u32 	[%rd2], %r81;
	atom.global.max.s32 	%r82, [%rd1], %r81;
	bar.sync 	0;
	add.s32 	%r135, %r135, 16;
	setp.ne.s32 	%p3, %r135, 0;
	@%p3 bra 	$L__BB0_3;
$L__BB0_4:
	setp.eq.s32 	%p4, %r2, 0;
	@%p4 bra 	$L__BB0_13;
	and.b32  	%r6, %r1, 7;
	setp.lt.u32 	%p5, %r2, 8;
	@%p5 bra 	$L__BB0_7;
	ld.global.u32 	%r83, [%rd2];
	ld.global.u32 	%r84, [%rd2+4];
	max.s32 	%r85, %r83, %r84;
	st.global.u32 	[%rd2], %r85;
	atom.global.max.s32 	%r86, [%rd1], %r85;
	bar.sync 	0;
	ld.global.u32 	%r87, [%rd2];
	ld.global.u32 	%r88, [%rd2+4];
	max.s32 	%r89, %r87, %r88;
	st.global.u32 	[%rd2], %r89;
	atom.global.max.s32 	%r90, [%rd1], %r89;
	bar.sync 	0;
	ld.global.u32 	%r91, [%rd2];
	ld.global.u32 	%r92, [%rd2+4];
	max.s32 	%r93, %r91, %r92;
	st.global.u32 	[%rd2], %r93;
	atom.global.max.s32 	%r94, [%rd1], %r93;
	bar.sync 	0;
	ld.global.u32 	%r95, [%rd2];
	ld.global.u32 	%r96, [%rd2+4];
	max.s32 	%r97, %r95, %r96;
	st.global.u32 	[%rd2], %r97;
	atom.global.max.s32 	%r98, [%rd1], %r97;
	bar.sync 	0;
	ld.global.u32 	%r99, [%rd2];
	ld.global.u32 	%r100, [%rd2+4];
	max.s32 	%r101, %r99, %r100;
	st.global.u32 	[%rd2], %r101;
	atom.global.max.s32 	%r102, [%rd1], %r101;
	bar.sync 	0;
	ld.global.u32 	%r103, [%rd2];
	ld.global.u32 	%r104, [%rd2+4];
	max.s32 	%r105, %r103, %r104;
	st.global.u32 	[%rd2], %r105;
	atom.global.max.s32 	%r106, [%rd1], %r105;
	bar.sync 	0;
	ld.global.u32 	%r107, [%rd2];
	ld.global.u32 	%r108, [%rd2+4];
	max.s32 	%r109, %r107, %r108;
	st.global.u32 	[%rd2], %r109;
	atom.global.max.s32 	%r110, [%rd1], %r109;
	bar.sync 	0;
	ld.global.u32 	%r111, [%rd2];
	ld.global.u32 	%r112, [%rd2+4];
	max.s32 	%r113, %r111, %r112;
	st.global.u32 	[%rd2], %r113;
	atom.global.max.s32 	%r114, [%rd1], %r113;
	bar.sync 	0;
$L__BB0_7:
	setp.eq.s32 	%p6, %r6, 0;
	@%p6 bra 	$L__BB0_13;
	and.b32  	%r7, %r1, 3;
	setp.lt.u32 	%p7, %r6, 4;
	@%p7 bra 	$L__BB0_10;
	ld.global.u32 	%r115, [%rd2];
	ld.global.u32 	%r116, [%rd2+4];
	max.s32 	%r117, %r115, %r116;
	st.global.u32 	[%rd2], %r117;
	atom.global.max.s32 	%r118, [%rd1], %r117;
	bar.sync 	0;
	ld.global.u32 	%r119, [%rd2];
	ld.global.u32 	%r120, [%rd2+4];
	max.s32 	%r121, %r119, %r120;
	st.global.u32 	[%rd2], %r121;
	atom.global.max.s32 	%r122, [%rd1], %r121;
	bar.sync 	0;
	ld.global.u32 	%r123, [%rd2];
	ld.global.u32 	%r124, [%rd2+4];
	max.s32 	%r125, %r123, %r124;
	st.global.u32 	[%rd2], %r125;
	atom.global.max.s32 	%r126, [%rd1], %r125;
	bar.sync 	0;
	ld.global.u32 	%r127, [%rd2];
	ld.global.u32 	%r128, [%rd2+4];
	max.s32 	%r129, %r127, %r128;
	st.global.u32 	[%rd2], %r129;
	atom.global.max.s32 	%r130, [%rd1], %r129;
	bar.sync 	0;
$L__BB0_10:
	setp.eq.s32 	%p8, %r7, 0;
	@%p8 bra 	$L__BB0_13;
	neg.s32 	%r136, %r7;
$L__BB0_12:
	.pragma "nounroll";
	ld.global.u32 	%r131, [%rd2];
	ld.global.u32 	%r132, [%rd2+4];
	max.s32 	%r133, %r131, %r132;
	st.global.u32 	[%rd2], %r133;
	atom.global.max.s32 	%r134, [%rd1], %r133;
	bar.sync 	0;
	add.s32 	%r136, %r136, 1;
	setp.ne.s32 	%p9, %r136, 0;
	@%p9 bra 	$L__BB0_12;
$L__BB0_13:
	ret;

}


// ===== COMPILED SASS (sm_100) =====

	.target	sm_100

	.elftype	@"ET_EXEC"


//--------------------- .note.nv.tkinfo           --------------------------
	.section	.note.nv.tkinfo,"",@"SHT_NOTE"
	.sectionflags	@"SHF_NOTE_NV_TKINFO"
	.tkinfo
        /*0018*/ 	.word	0x00000002
        /*0030*/ 	.string	""
        /*0030*/ 	.string	"ptxas"
        /*0030*/ 	.string	"Cuda compilation tools, release 13.0, V13.0.88"
        /*0030*/ 	.string	"Build cuda_13.0.r13.0/compiler.36424714_0"
        /*0030*/ 	.string	"-arch sm_100 -m 64 "



//--------------------- .note.nv.cuinfo           --------------------------
	.section	.note.nv.cuinfo,"",@"SHT_NOTE"
	.sectionflags	@"SHF_NOTE_NV_CUINFO"
        /*0018*/ 	.short	0x0002
        /*001a*/ 	.short	0x0064
        /*001c*/ 	.short	0x0082
	.zero		2


//--------------------- .nv.info                  --------------------------
	.section	.nv.info,"",@"SHT_CUDA_INFO"
	.align	4


	//----- nvinfo : EIATTR_REGCOUNT
	.align		4
        /*0000*/ 	.byte	0x04, 0x2f
        /*0002*/ 	.short	(.L_1 - .L_0)
	.align		4
.L_0:
        /*0004*/ 	.word	index@(_Z21reduction_synchronousPiS_iS_)
        /*0008*/ 	.word	0x00000010


	//----- nvinfo : EIATTR_FRAME_SIZE
	.align		4
.L_1:
        /*000c*/ 	.byte	0x04, 0x11
        /*000e*/ 	.short	(.L_3 - .L_2)
	.align		4
.L_2:
        /*0010*/ 	.word	index@(_Z21reduction_synchronousPiS_iS_)
        /*0014*/ 	.word	0x00000000


	//----- nvinfo : EIATTR_MIN_STACK_SIZE
	.align		4
.L_3:
        /*0018*/ 	.byte	0x04, 0x12
        /*001a*/ 	.short	(.L_5 - .L_4)
	.align		4
.L_4:
        /*001c*/ 	.word	index@(_Z21reduction_synchronousPiS_iS_)
        /*0020*/ 	.word	0x00000000
.L_5:


//--------------------- .nv.compat                --------------------------
	.section	.nv.compat,"",@"SHT_CUDA_COMPAT_INFO"
	.align	4
        /*0000*/ 	.byte	0x02, 0x09, 0x00, 0x00, 0x02, 0x02, 0x01, 0x00, 0x02, 0x05, 0x05, 0x00, 0x03, 0x07, 0x01, 0x01
        /*0010*/ 	.byte	0x02, 0x03, 0x00, 0x00, 0x02, 0x06, 0x01, 0x00, 0x04, 0x0b, 0x08, 0x00, 0x09, 0x00, 0x00, 0x00
        /*0020*/ 	.byte	0x00, 0x00, 0x00, 0x00


//--------------------- .nv.info._Z21reduction_synchronousPiS_iS_ --------------------------
	.section	.nv.info._Z21reduction_synchronousPiS_iS_,"",@"SHT_CUDA_INFO"
	.sectionflags	@""
	.align	4


	//----- nvinfo : EIATTR_CUDA_API_VERSION
	.align		4
        /*0000*/ 	.byte	0x04, 0x37
        /*0002*/ 	.short	(.L_7 - .L_6)
.L_6:
        /*0004*/ 	.word	0x00000082


	//----- nvinfo : EIATTR_KPARAM_INFO
	.align		4
.L_7:
        /*0008*/ 	.byte	0x04, 0x17
        /*000a*/ 	.short	(.L_9 - .L_8)
.L_8:
        /*000c*/ 	.word	0x00000000
        /*0010*/ 	.short	0x0003
        /*0012*/ 	.short	0x0018
        /*0014*/ 	.byte	0x00, 0xf5, 0x21, 0x00


	//----- nvinfo : EIATTR_KPARAM_INFO
	.align		4
.L_9:
        /*0018*/ 	.byte	0x04, 0x17
        /*001a*/ 	.short	(.L_11 - .L_10)
.L_10:
        /*001c*/ 	.word	0x00000000
        /*0020*/ 	.short	0x0002
        /*0022*/ 	.short	0x0010
        /*0024*/ 	.byte	0x00, 0xf0, 0x11, 0x00


	//----- nvinfo : EIATTR_KPARAM_INFO
	.align		4
.L_11:
        /*0028*/ 	.byte	0x04, 0x17
        /*002a*/ 	.short	(.L_13 - .L_12)
.L_12:
        /*002c*/ 	.word	0x00000000
        /*0030*/ 	.short	0x0001
        /*0032*/ 	.short	0x0008
        /*0034*/ 	.byte	0x00, 0xf5, 0x21, 0x00


	//----- nvinfo : EIATTR_KPARAM_INFO
	.align		4
.L_13:
        /*0038*/ 	.byte	0x04, 0x17
        /*003a*/ 	.short	(.L_15 - .L_14)
.L_14:
        /*003c*/ 	.word	0x00000000
        /*0040*/ 	.short	0x0000
        /*0042*/ 	.short	0x0000
        /*0044*/ 	.byte	0x00, 0xf5, 0x21, 0x00


	//----- nvinfo : EIATTR_SPARSE_MMA_MASK
	.align		4
.L_15:
        /*0048*/ 	.byte	0x03, 0x50
        /*004a*/ 	.short	0x0000


	//----- nvinfo : EIATTR_MAXREG_COUNT
	.align		4
        /*004c*/ 	.byte	0x03, 0x1b
        /*004e*/ 	.short	0x00ff


	//----- nvinfo : EIATTR_NUM_BARRIERS
	.align		4
        /*0050*/ 	.byte	0x02, 0x4c
        /*0052*/ 	.byte	0x01
	.zero		1


	//----- nvinfo : EIATTR_MERCURY_ISA_VERSION
	.align		4
        /*0054*/ 	.byte	0x03, 0x5f
        /*0056*/ 	.short	0x0101


	//----- nvinfo : EIATTR_INT_WARP_WIDE_INSTR_OFFSETS
	.align		4
        /*0058*/ 	.byte	0x04, 0x31
        /*005a*/ 	.short	(.L_17 - .L_16)


	//   ....[0]....
.L_16:
        /*005c*/ 	.word	0x00000160


	//   ....[1]....
        /*0060*/ 	.word	0x000001b0


	//   ....[2]....
        /*0064*/ 	.word	0x00000230


	//   ....[3]....
        /*0068*/ 	.word	0x000002b0


	//   ....[4]....
        /*006c*/ 	.word	0x00000330


	//   ....[5]....
        /*0070*/ 	.word	0x000003b0


	//   ....[6]....
        /*0074*/ 	.word	0x00000430


	//   ....[7]....
        /*0078*/ 	.word	0x000004b0


	//   ....[8]....
        /*007c*/ 	.word	0x00000530


	//   ....[9]....
        /*0080*/ 	.word	0x000005b0


	//   ....[10]....
        /*0084*/ 	.word	0x00000630


	//   ....[11]....
        /*0088*/ 	.word	0x000006b0


	//   ....[12]....
        /*008c*/ 	.word	0x00000730


	//   ....[13]....
        /*0090*/ 	.word	0x000007b0


	//   ....[14]....
        /*0094*/ 	.word	0x00000830


	//   ....[15]....
        /*0098*/ 	.word	0x000008b0


	//   ....[16]....
        /*009c*/ 	.word	0x00000940


	//   ....[17]....
        /*00a0*/ 	.word	0x00000a30


	//   ....[18]....
        /*00a4*/ 	.word	0x00000a80


	//   ....[19]....
        /*00a8*/ 	.word	0x00000b00


	//   ....[20]....
        /*00ac*/ 	.word	0x00000b80


	//   ....[21]....
        /*00b0*/ 	.word	0x00000c00


	//   ....[22]....
        /*00b4*/ 	.word	0x00000c80


	//   ....[23]....
        /*00b8*/ 	.word	0x00000d00


	//   ....[24]....
        /*00bc*/ 	.word	0x00000d80


	//   ....[25]....
        /*00c0*/ 	.word	0x00000e00


	//   ....[26]....
        /*00c4*/ 	.word	0x00000ed0


	//   ....[27]....
        /*00c8*/ 	.word	0x00000f20


	//   ....[28]....
        /*00cc*/ 	.word	0x00000fa0


	//   ....[29]....
        /*00d0*/ 	.word	0x00001020


	//   ....[30]....
        /*00d4*/ 	.word	0x000010a0


	//   ....[31]....
        /*00d8*/ 	.word	0x00001140


	//   ....[32]....
        /*00dc*/ 	.word	0x000011a0


	//----- nvinfo : EIATTR_VRC_CTA_INIT_COUNT
	.align		4
.L_17:
        /*00e0*/ 	.byte	0x02, 0x4a
	.zero		1
	.zero		1


	//----- nvinfo : EIATTR_EXIT_INSTR_OFFSETS
	.align		4
        /*00e4*/ 	.byte	0x04, 0x1c
        /*00e6*/ 	.short	(.L_19 - .L_18)


	//   ....[0]....
.L_18:
        /*00e8*/ 	.word	0x00000030


	//   ....[1]....
        /*00ec*/ 	.word	0x000009b0


	//   ....[2]....
        /*00f0*/ 	.word	0x00000e50


	//   ....[3]....
        /*00f4*/ 	.word	0x000010f0


	//   ....[4]....
        /*00f8*/ 	.word	0x00001210


	//----- nvinfo : EIATTR_CBANK_PARAM_SIZE
	.align		4
.L_19:
        /*00fc*/ 	.byte	0x03, 0x19
        /*00fe*/ 	.short	0x0020


	//----- nvinfo : EIATTR_PARAM_CBANK
	.align		4
        /*0100*/ 	.byte	0x04, 0x0a
        /*0102*/ 	.short	(.L_21 - .L_20)
	.align		4
.L_20:
        /*0104*/ 	.word	index@(.nv.constant0._Z21reduction_synchronousPiS_iS_)
        /*0108*/ 	.short	0x0380
        /*010a*/ 	.short	0x0020


	//----- nvinfo : EIATTR_SW_WAR
	.align		4
.L_21:
        /*010c*/ 	.byte	0x04, 0x36
        /*010e*/ 	.short	(.L_23 - .L_22)
.L_22:
        /*0110*/ 	.word	0x00000008
.L_23:


//--------------------- .nv.callgraph             --------------------------
	.section	.nv.callgraph,"",@"SHT_CUDA_CALLGRAPH"
	.align	4
	.sectionentsize	8
	.align		4
        /*0000*/ 	.word	0x00000000
	.align		4
        /*0004*/ 	.word	0xffffffff
	.align		4
        /*0008*/ 	.word	0x00000000
	.align		4
        /*000c*/ 	.word	0xfffffffe
	.align		4
        /*0010*/ 	.word	0x00000000
	.align		4
        /*0014*/ 	.word	0xfffffffd
	.align		4
        /*0018*/ 	.word	0x00000000
	.align		4
        /*001c*/ 	.word	0xfffffffc


//--------------------- .text._Z21reduction_synchronousPiS_iS_ --------------------------
	.section	.text._Z21reduction_synchronousPiS_iS_,"ax",@progbits
	.align	128
        .global         _Z21reduction_synchronousPiS_iS_
        .type           _Z21reduction_synchronousPiS_iS_,@function
        .size           _Z21reduction_synchronousPiS_iS_,(.L_x_6 - _Z21reduction_synchronousPiS_iS_)
        .other          _Z21reduction_synchronousPiS_iS_,@"STO_CUDA_ENTRY STV_DEFAULT"
_Z21reduction_synchronousPiS_iS_:
.text._Z21reduction_synchronousPiS_iS_:
[----:B------:R-:W-:Y:S08]  /*0000*/  LDC R1, c[0x0][0x37c] ;  /* 0x0000df00ff017b82 */ /* 0x000ff00000000800 */
[----:B------:R-:W0:Y:S02]  /*0010*/  LDC R6, c[0x0][0x390] ;  /* 0x0000e400ff067b82 */ /* 0x000e240000000800 */
[----:B0-----:R-:W-:-:S13]  /*0020*/  ISETP.GE.AND P0, PT, R6, 0x1, PT ;  /* 0x000000010600780c */ /* 0x001fda0003f06270 */
[----:B------:R-:W-:Y:S05]  /*0030*/  @!P0 EXIT ;  /* 0x000000000000894d */ /* 0x000fea0003800000 */
[----:B------:R-:W0:Y:S01]  /*0040*/  S2R R5, SR_TID.X ;  /* 0x0000000000057919 */ /* 0x000e220000002100 */
[----:B------:R-:W1:Y:S01]  /*0050*/  LDC.64 R2, c[0x0][0x380] ;  /* 0x0000e000ff027b82 */ /* 0x000e620000000a00 */
[----:B------:R-:W0:Y:S01]  /*0060*/  LDCU UR4, c[0x0][0x360] ;  /* 0x00006c00ff0477ac */ /* 0x000e220008000800 */
[C---:B------:R-:W-:Y:S01]  /*0070*/  ISETP.GE.U32.AND P1, PT, R6.reuse, 0x7801, PT ;  /* 0x000078010600780c */ /* 0x040fe20003f26070 */
[----:B------:R-:W0:Y:S01]  /*0080*/  S2R R4, SR_CTAID.X ;  /* 0x0000000000047919 */ /* 0x000e220000002500 */
[----:B------:R-:W-:Y:S01]  /*0090*/  VIADD R0, R6, 0xffffffff ;  /* 0xffffffff06007836 */ /* 0x000fe20000000000 */
[----:B------:R-:W2:Y:S04]  /*00a0*/  LDCU.64 UR6, c[0x0][0x358] ;  /* 0x00006b00ff0677ac */ /* 0x000ea80008000a00 */
[----:B------:R-:W-:-:S04]  /*00b0*/  LEA.HI R0, R0, 0x1, RZ, 0x15 ;  /* 0x0000000100007811 */ /* 0x000fc800078fa8ff */
[----:B------:R-:W-:-:S04]  /*00c0*/  LOP3.LUT R10, R0, 0xf, RZ, 0xc0, !PT ;  /* 0x0000000f000a7812 */ /* 0x000fc800078ec0ff */
[----:B------:R-:W-:Y:S01]  /*00d0*/  ISETP.NE.AND P0, PT, R10, RZ, PT ;  /* 0x000000ff0a00720c */ /* 0x000fe20003f05270 */
[----:B0-----:R-:W-:-:S04]  /*00e0*/  IMAD R5, R4, UR4, R5 ;  /* 0x0000000404057c24 */ /* 0x001fc8000f8e0205 */
[----:B-1----:R-:W-:Y:S01]  /*00f0*/  IMAD.WIDE R2, R5, 0x4, R2 ;  /* 0x0000000405027825 */ /* 0x002fe200078e0202 */
[----:B--2---:R-:W-:Y:S07]  /*0100*/  @!P1 BRA `(.L_x_0) ;  /* 0x0000000800289947 */ /* 0x004fee0003800000 */
[----:B------:R-:W-:-:S05]  /*0110*/  LOP3.LUT R6, R0, 0x3ffff0, RZ, 0xc0, !PT ;  /* 0x003ffff000067812 */ /* 0x000fca00078ec0ff */
[----:B------:R-:W-:-:S07]  /*0120*/  IMAD.MOV R6, RZ, RZ, -R6 ;  /* 0x000000ffff067224 */ /* 0x000fce00078e0a06 */
.L_x_1:
[----:B------:R-:W2:Y:S04]  /*0130*/  LDG.E R7, desc[UR6][R2.64] ;  /* 0x0000000602077981 */ /* 0x000ea8000c1e1900 */
[----:B------:R-:W2:Y:S01]  /*0140*/  LDG.E R8, desc[UR6][R2.64+0x4] ;  /* 0x0000040602087981 */ /* 0x000ea2000c1e1900 */
[----:B------:R-:W0:Y:S01]  /*0150*/  LDC.64 R4, c[0x0][0x398] ;  /* 0x0000e600ff047b82 */ /* 0x000e220000000a00 */
[----:B------:R-:W-:Y:S01]  /*0160*/  VOTEU.ANY UR4, UPT, PT ;  /* 0x0000000000047886 */ /* 0x000fe200038e0100 */
[----:B------:R-:W1:Y:S01]  /*0170*/  S2R R9, SR_LANEID ;  /* 0x0000000000097919 */ /* 0x000e620000000000 */
[----:B------:R-:W-:-:S06]  /*0180*/  UFLO.U32 UR4, UR4 ;  /* 0x00000004000472bd */ /* 0x000fcc00080e0000 */
[----:B-1----:R-:W-:Y:S02]  /*0190*/  ISETP.EQ.U32.AND P1, PT, R9, UR4, PT ;  /* 0x0000000409007c0c */ /* 0x002fe4000bf22070 */
[----:B--2---:R-:W-:-:S04]  /*01a0*/  VIMNMX R7, PT, PT, R7, R8, !PT ;  /* 0x0000000807077248 */ /* 0x004fc80007fe0100 */
[----:B------:R-:W-:Y:S01]  /*01b0*/  CREDUX.MAX.S32 UR5, R7 ;  /* 0x00000000070572cc */ /* 0x000fe20000000200 */
[----:B------:R1:W-:-:S12]  /*01c0*/  STG.E desc[UR6][R2.64], R7 ;  /* 0x0000000702007986 */ /* 0x0003d8000c101906 */
[----:B------:R-:W-:-:S05]  /*01d0*/  IMAD.U32 R11, RZ, RZ, UR5 ;  /* 0x00000005ff0b7e24 */ /* 0x000fca000f8e00ff */
[----:B0-----:R0:W-:Y:S01]  /*01e0*/  @P1 REDG.E.MAX.S32.STRONG.GPU desc[UR6][R4.64], R11 ;  /* 0x0000000b0400198e */ /* 0x0011e2000d12e306 */
[----:B------:R-:W-:Y:S06]  /*01f0*/  BAR.SYNC.DEFER_BLOCKING 0x0 ;  /* 0x0000000000007b1d */ /* 0x000fec0000010000 */
[----:B------:R-:W2:Y:S04]  /*0200*/  LDG.E R8, desc[UR6][R2.64] ;  /* 0x0000000602087981 */ /* 0x000ea8000c1e1900 */
[----:B------:R-:W2:Y:S02]  /*0210*/  LDG.E R9, desc[UR6][R2.64+0x4] ;  /* 0x0000040602097981 */ /* 0x000ea4000c1e1900 */
[----:B--2---:R-:W-:-:S04]  /*0220*/  VIMNMX R9, PT, PT, R8, R9, !PT ;  /* 0x0000000908097248 */ /* 0x004fc80007fe0100 */
[----:B------:R-:W-:Y:S01]  /*0230*/  CREDUX.MAX.S32 UR4, R9 ;  /* 0x00000000090472cc */ /* 0x000fe20000000200 */
[----:B------:R2:W-:-:S12]  /*0240*/  STG.E desc[UR6][R2.64], R9 ;  /* 0x0000000902007986 */ /* 0x0005d8000c101906 */
[----:B------:R-:W-:-:S05]  /*0250*/  IMAD.U32 R13, RZ, RZ, UR4 ;  /* 0x00000004ff0d7e24 */ /* 0x000fca000f8e00ff */
[----:B------:R3:W-:Y:S01]  /*0260*/  @P1 REDG.E.MAX.S32.STRONG.GPU desc[UR6][R4.64], R13 ;  /* 0x0000000d0400198e */ /* 0x0007e2000d12e306 */
[----:B------:R-:W-:Y:S06]  /*0270*/  BAR.SYNC.DEFER_BLOCKING 0x0 ;  /* 0x0000000000007b1d */ /* 0x000fec0000010000 */
[----:B-1----:R-:W4:Y:S04]  /*0280*/  LDG.E R7, desc[UR6][R2.64] ;  /* 0x0000000602077981 */ /* 0x002f28000c1e1900 */
[----:B------:R-:W4:Y:S02]  /*0290*/  LDG.E R8, desc[UR6][R2.64+0x4] ;  /* 0x0000040602087981 */ /* 0x000f24000c1e1900 */
[----:B----4-:R-:W-:-:S04]  /*02a0*/  VIMNMX R7, PT, PT, R7, R8, !PT ;  /* 0x0000000807077248 */ /* 0x010fc80007fe0100 */
[----:B------:R-:W-:Y:S01]  /*02b0*/  CREDUX.MAX.S32 UR4, R7 ;  /* 0x00000000070472cc */ /* 0x000fe20000000200 */
[----:B------:R1:W-:-:S12]  /*02c0*/  STG.E desc[UR6][R2.64], R7 ;  /* 0x0000000702007986 */ /* 0x0003d8000c101906 */
[----:B0-----:R-:W-:-:S05]  /*02d0*/  IMAD.U32 R11, RZ, RZ, UR4 ;  /* 0x00000004ff0b7e24 */ /* 0x001fca000f8e00ff */
[----:B------:R0:W-:Y:S01]  /*02e0*/  @P1 REDG.E.MAX.S32.STRONG.GPU desc[UR6][R4.64], R11 ;  /* 0x0000000b0400198e */ /* 0x0001e2000d12e306 */
[----:B------:R-:W-:Y:S06]  /*02f0*/  BAR.SYNC.DEFER_BLOCKING 0x0 ;  /* 0x0000000000007b1d */ /* 0x000fec0000010000 */
[----:B------:R-:W4:Y:S04]  /*0300*/  LDG.E R8, desc[UR6][R2.64] ;  /* 0x0000000602087981 */ /* 0x000f28000c1e1900 */
[----:B--2---:R-:W4:Y:S02]  /*0310*/  LDG.E R9, desc[UR6][R2.64+0x4] ;  /* 0x0000040602097981 */ /* 0x004f24000c1e1900 */
[----:B----4-:R-:W-:-:S04]  /*0320*/  VIMNMX R9, PT, PT, R8, R9, !PT ;  /* 0x0000000908097248 */ /* 0x010fc80007fe0100 */
[----:B------:R-:W-:Y:S01]  /*0330*/  CREDUX.MAX.S32 UR4, R9 ;  /* 0x00000000090472cc */ /* 0x000fe20000000200 */
[----:B------:R2:W-:-:S12]  /*0340*/  STG.E desc[UR6][R2.64], R9 ;  /* 0x0000000902007986 */ /* 0x0005d8000c101906 */
[----:B---3--:R-:W-:-:S05]  /*0350*/  IMAD.U32 R13, RZ, RZ, UR4 ;  /* 0x00000004ff0d7e24 */ /* 0x008fca000f8e00ff */
        /* <DEDUP_REMOVED lines=91> */
[----:B--2---:R-:W4:Y:S01]  /*0910*/  LDG.E R9, desc[UR6][R2.64+0x4] ;  /* 0x0000040602097981 */ /* 0x004f22000c1e1900 */
[----:B------:R-:W-:Y:S01]  /*0920*/  VIADD R6, R6, 0x10 ;  /* 0x0000001006067836 */ /* 0x000fe20000000000 */
[----:B----4-:R-:W-:-:S04]  /*0930*/  VIMNMX R9, PT, PT, R8, R9, !PT ;  /* 0x0000000908097248 */ /* 0x010fc80007fe0100 */
[----:B------:R-:W-:Y:S01]  /*0940*/  CREDUX.MAX.S32 UR4, R9 ;  /* 0x00000000090472cc */ /* 0x000fe20000000200 */
[----:B------:R1:W-:-:S12]  /*0950*/  STG.E desc[UR6][R2.64], R9 ;  /* 0x0000000902007986 */ /* 0x0003d8000c101906 */
[----:B---3--:R-:W-:-:S05]  /*0960*/  IMAD.U32 R13, RZ, RZ, UR4 ;  /* 0x00000004ff0d7e24 */ /* 0x008fca000f8e00ff */
[----:B------:R1:W-:Y:S01]  /*0970*/  @P1 REDG.E.MAX.S32.STRONG.GPU desc[UR6][R4.64], R13 ;  /* 0x0000000d0400198e */ /* 0x0003e2000d12e306 */
[----:B------:R-:W-:Y:S01]  /*0980*/  BAR.SYNC.DEFER_BLOCKING 0x0 ;  /* 0x0000000000007b1d */ /* 0x000fe20000010000 */
[----:B------:R-:W-:-:S13]  /*0990*/  ISETP.NE.AND P1, PT, R6, RZ, PT ;  /* 0x000000ff0600720c */ /* 0x000fda0003f25270 */
[----:B-1----:R-:W-:Y:S05]  /*09a0*/  @P1 BRA `(.L_x_1) ;  /* 0xfffffff400e01947 */ /* 0x002fea000383ffff */
.L_x_0:
[----:B------:R-:W-:Y:S05]  /*09b0*/  @!P0 EXIT ;  /* 0x000000000000894d */ /* 0x000fea0003800000 */
[----:B------:R-:W-:Y:S02]  /*09c0*/  ISETP.GE.U32.AND P1, PT, R10, 0x8, PT ;  /* 0x000000080a00780c */ /* 0x000fe40003f26070 */
[----:B------:R-:W-:-:S04]  /*09d0*/  LOP3.LUT R8, R0, 0x7, RZ, 0xc0, !PT ;  /* 0x0000000700087812 */ /* 0x000fc800078ec0ff */
[----:B------:R-:W-:-:S07]  /*09e0*/  ISETP.NE.AND P0, PT, R8, RZ, PT ;  /* 0x000000ff0800720c */ /* 0x000fce0003f05270 */
[----:B------:R-:W-:Y:S06]  /*09f0*/  @!P1 BRA `(.L_x_2) ;  /* 0x0000000400149947 */ /* 0x000fec0003800000 */
        /* <DEDUP_REMOVED lines=21> */
[----:B------:R-:W4:Y:S04]  /*0b50*/  LDG.E R6, desc[UR6][R2.64] ;  /* 0x0000000602067981 */ /* 0x000f28000c1e1900 */
[----:B-1----:R-:W4:Y:S02]  /*0b60*/  LDG.E R7, desc[UR6][R2.64+0x4] ;  /* 0x0000040602077981 */ /* 0x002f24000c1e1900 */
        /* <DEDUP_REMOVED lines=46> */
.L_x_2:
[----:B------:R-:W-:Y:S05]  /*0e50*/  @!P0 EXIT ;  /* 0x000000000000894d */ /* 0x000fea0003800000 */
[----:B------:R-:W-:Y:S02]  /*0e60*/  ISETP.GE.U32.AND P1, PT, R8, 0x4, PT ;  /* 0x000000040800780c */ /* 0x000fe40003f26070 */
[----:B------:R-:W-:-:S04]  /*0e70*/  LOP3.LUT R0, R0, 0x3, RZ, 0xc0, !PT ;  /* 0x0000000300007812 */ /* 0x000fc800078ec0ff */
[----:B------:R-:W-:-:S07]  /*0e80*/  ISETP.NE.AND P0, PT, R0, RZ, PT ;  /* 0x000000ff0000720c */ /* 0x000fce0003f05270 */
[----:B------:R-:W-:Y:S06]  /*0e90*/  @!P1 BRA `(.L_x_3) ;  /* 0x0000000000949947 */ /* 0x000fec0003800000 */
[----:B------:R-:W2:Y:S04]  /*0ea0*/  LDG.E R6, desc[UR6][R2.64] ;  /* 0x0000000602067981 */ /* 0x000ea8000c1e1900 */
[----:B-1----:R-:W2:Y:S01]  /*0eb0*/  LDG.E R7, desc[UR6][R2.64+0x4] ;  /* 0x0000040602077981 */ /* 0x002ea2000c1e1900 */
        /* <DEDUP_REMOVED lines=27> */
[----:B------:R-:W5:Y:S04]  /*1070*/  LDG.E R6, desc[UR6][R2.64] ;  /* 0x0000000602067981 */ /* 0x000f68000c1e1900 */
[----:B--2---:R-:W5:Y:S02]  /*1080*/  LDG.E R9, desc[UR6][R2.64+0x4] ;  /* 0x0000040602097981 */ /* 0x004f64000c1e1900 */
[----:B-----5:R-:W-:-:S04]  /*1090*/  VIMNMX R9, PT, PT, R6, R9, !PT ;  /* 0x0000000906097248 */ /* 0x020fc80007fe0100 */
[----:B------:R-:W-:Y:S01]  /*10a0*/  CREDUX.MAX.S32 UR4, R9 ;  /* 0x00000000090472cc */ /* 0x000fe20000000200 */
[----:B------:R4:W-:-:S12]  /*10b0*/  STG.E desc[UR6][R2.64], R9 ;  /* 0x0000000902007986 */ /* 0x0009d8000c101906 */
[----:B---3--:R-:W-:-:S05]  /*10c0*/  IMAD.U32 R13, RZ, RZ, UR4 ;  /* 0x00000004ff0d7e24 */ /* 0x008fca000f8e00ff */
[----:B------:R4:W-:Y:S01]  /*10d0*/  @P1 REDG.E.MAX.S32.STRONG.GPU desc[UR6][R4.64], R13 ;  /* 0x0000000d0400198e */ /* 0x0009e2000d12e306 */
[----:B------:R-:W-:Y:S06]  /*10e0*/  BAR.SYNC.DEFER_BLOCKING 0x0 ;  /* 0x0000000000007b1d */ /* 0x000fec0000010000 */
.L_x_3:
[----:B------:R-:W-:Y:S05]  /*10f0*/  @!P0 EXIT ;  /* 0x000000000000894d */ /* 0x000fea0003800000 */
[----:B-1--4-:R-:W0:Y:S01]  /*1100*/  LDC.64 R4, c[0x0][0x398] ;  /* 0x0000e600ff047b82 */ /* 0x012e220000000a00 */
[----:B------:R-:W-:-:S07]  /*1110*/  IMAD.MOV R0, RZ, RZ, -R0 ;  /* 0x000000ffff007224 */ /* 0x000fce00078e0a00 */
.L_x_4:
[----:B------:R-:W2:Y:S04]  /*1120*/  LDG.E R6, desc[UR6][R2.64] ;  /* 0x0000000602067981 */ /* 0x000ea8000c1e1900 */
[----:B------:R-:W2:Y:S01]  /*1130*/  LDG.E R7, desc[UR6][R2.64+0x4] ;  /* 0x0000040602077981 */ /* 0x000ea2000c1e1900 */
[----:B------:R-:W-:Y:S02]  /*1140*/  VOTEU.ANY UR4, UPT, PT ;  /* 0x0000000000047886 */ /* 0x000fe400038e0100 */
[----:B------:R-:W-:Y:S01]  /*1150*/  UFLO.U32 UR4, UR4 ;  /* 0x00000004000472bd */ /* 0x000fe200080e0000 */
[----:B------:R-:W1:Y:S01]  /*1160*/  S2R R8, SR_LANEID ;  /* 0x0000000000087919 */ /* 0x000e620000000000 */
[----:B------:R-:W-:-:S04]  /*1170*/  VIADD R0, R0, 0x1 ;  /* 0x0000000100007836 */ /* 0x000fc80000000000 */
[----:B-1----:R-:W-:Y:S02]  /*1180*/  ISETP.EQ.U32.AND P0, PT, R8, UR4, PT ;  /* 0x0000000408007c0c */ /* 0x002fe4000bf02070 */
[----:B--2---:R-:W-:-:S04]  /*1190*/  VIMNMX R7, PT, PT, R6, R7, !PT ;  /* 0x0000000706077248 */ /* 0x004fc80007fe0100 */
[----:B------:R-:W-:Y:S01]  /*11a0*/  CREDUX.MAX.S32 UR5, R7 ;  /* 0x00000000070572cc */ /* 0x000fe20000000200 */
[----:B------:R1:W-:-:S12]  /*11b0*/  STG.E desc[UR6][R2.64], R7 ;  /* 0x0000000702007986 */ /* 0x0003d8000c101906 */
[----:B------:R-:W-:-:S05]  /*11c0*/  IMAD.U32 R9, RZ, RZ, UR5 ;  /* 0x00000005ff097e24 */ /* 0x000fca000f8e00ff */
[----:B0-----:R1:W-:Y:S01]  /*11d0*/  @P0 REDG.E.MAX.S32.STRONG.GPU desc[UR6][R4.64], R9 ;  /* 0x000000090400098e */ /* 0x0013e2000d12e306 */
[----:B------:R-:W-:Y:S01]  /*11e0*/  BAR.SYNC.DEFER_BLOCKING 0x0 ;  /* 0x0000000000007b1d */ /* 0x000fe20000010000 */
[----:B------:R-:W-:-:S13]  /*11f0*/  ISETP.NE.AND P0, PT, R0, RZ, PT ;  /* 0x000000ff0000720c */ /* 0x000fda0003f05270 */
[----:B-1----:R-:W-:Y:S05]  /*1200*/  @P0 BRA `(.L_x_4) ;  /* 0xfffffffc00c40947 */ /* 0x002fea000383ffff */
[----:B------:R-:W-:Y:S05]  /*1210*/  EXIT ;  /* 0x000000000000794d */ /* 0x000fea0003800000 */
.L_x_5:
[----:B------:R-:W-:-:S00]  /*1220*/  BRA `(.L_x_5) ;  /* 0xfffffffc00fc7947 */ /* 0x000fc0000383ffff */
[----:B------:R-:W-:-:S00]  /*1230*/  NOP ;  /* 0x0000000000007918 */ /* 0x000fc00000000000 */
        /* <DEDUP_REMOVED lines=12> */
.L_x_6:


//--------------------- .nv.shared.reserved.0     --------------------------
	.section	.nv.shared.reserved.0,"aw",@nobits
	.weak		__nv_reservedSMEM_offset_0_alias
	.size		__nv_reservedSMEM_offset_0_alias, 0, 64
	.other		__nv_reservedSMEM_offset_0_alias,@"STO_CUDA_RESERVED_SHARED STV_DEFAULT"
__nv_reservedSMEM_offset_0_alias:
	.zero		0
	.zero		64


//--------------------- .nv.constant0._Z21reduction_synchronousPiS_iS_ --------------------------
	.section	.nv.constant0._Z21reduction_synchronousPiS_iS_,"a",@progbits
	.sectionflags	@""
	.align	4
.nv.constant0._Z21reduction_synchronousPiS_iS_:
	.zero		928


//--------------------- SYMBOLS --------------------------

	.type		.nv.reservedSmem.offset0,@object
	.size		.nv.reservedSmem.offset0,0x4
